//
// Generated by NVIDIA NVVM Compiler
//
// Compiler Build ID: CL-36424714
// Cuda compilation tools, release 13.0, V13.0.88
// Based on NVVM 20.0.0
//

.version 9.0
.target sm_100
.address_size 64

	// .globl	_Z18__constant__Accessv
.const .align 4 .b8 constData[1024];
.global .align 4 .f32 devData;
.global .align 4 .f32 devPointer;

.visible .entry _Z18__constant__Accessv()
{


	ret;

}
	// .globl	_Z16__device__Accessv
.visible .entry _Z16__device__Accessv()
{
	.reg .b32 	%r<2>;

	mov.b32 	%r1, 1150964204;
	st.global.u32 	[devData], %r1;
	ret;

}


// ===== COMPILED SASS (sm_100) =====

	.target	sm_100

	.elftype	@"ET_EXEC"


//--------------------- .note.nv.tkinfo           --------------------------
	.section	.note.nv.tkinfo,"",@"SHT_NOTE"
	.sectionflags	@"SHF_NOTE_NV_TKINFO"
	.tkinfo
        /*0018*/ 	.word	0x00000002
        /*0030*/ 	.string	""
        /*0030*/ 	.string	"ptxas"
        /*0030*/ 	.string	"Cuda compilation tools, release 13.0, V13.0.88"
        /*0030*/ 	.string	"Build cuda_13.0.r13.0/compiler.36424714_0"
        /*0030*/ 	.string	"-arch sm_100 -m 64 "



//--------------------- .note.nv.cuinfo           --------------------------
	.section	.note.nv.cuinfo,"",@"SHT_NOTE"
	.sectionflags	@"SHF_NOTE_NV_CUINFO"
        /*0018*/ 	.short	0x0002
        /*001a*/ 	.short	0x0064
        /*001c*/ 	.short	0x0082
	.zero		2


//--------------------- .nv.info                  --------------------------
	.section	.nv.info,"",@"SHT_CUDA_INFO"
	.align	4


	//----- nvinfo : EIATTR_REGCOUNT
	.align		4
        /*0000*/ 	.byte	0x04, 0x2f
        /*0002*/ 	.short	(.L_4 - .L_3)
	.align		4
.L_3:
        /*0004*/ 	.word	index@(_Z18__constant__Accessv)
        /*0008*/ 	.word	0x00000004


	//----- nvinfo : EIATTR_FRAME_SIZE
	.align		4
.L_4:
        /*000c*/ 	.byte	0x04, 0x11
        /*000e*/ 	.short	(.L_6 - .L_5)
	.align		4
.L_5:
        /*0010*/ 	.word	index@(_Z18__constant__Accessv)
        /*0014*/ 	.word	0x00000000


	//----- nvinfo : EIATTR_REGCOUNT
	.align		4
.L_6:
        /*0018*/ 	.byte	0x04, 0x2f
        /*001a*/ 	.short	(.L_8 - .L_7)
	.align		4
.L_7:
        /*001c*/ 	.word	index@(_Z16__device__Accessv)
        /*0020*/ 	.word	0x00000008


	//----- nvinfo : EIATTR_FRAME_SIZE
	.align		4
.L_8:
        /*0024*/ 	.byte	0x04, 0x11
        /*0026*/ 	.short	(.L_10 - .L_9)
	.align		4
.L_9:
        /*0028*/ 	.word	index@(_Z16__device__Accessv)
        /*002c*/ 	.word	0x00000000


	//----- nvinfo : EIATTR_MIN_STACK_SIZE
	.align		4
.L_10:
        /*0030*/ 	.byte	0x04, 0x12
        /*0032*/ 	.short	(.L_12 - .L_11)
	.align		4
.L_11:
        /*0034*/ 	.word	index@(_Z16__device__Accessv)
        /*0038*/ 	.word	0x00000000


	//----- nvinfo : EIATTR_MIN_STACK_SIZE
	.align		4
.L_12:
        /*003c*/ 	.byte	0x04, 0x12
        /*003e*/ 	.short	(.L_14 - .L_13)
	.align		4
.L_13:
        /*0040*/ 	.word	index@(_Z18__constant__Accessv)
        /*0044*/ 	.word	0x00000000
.L_14:


//--------------------- .nv.compat                --------------------------
	.section	.nv.compat,"",@"SHT_CUDA_COMPAT_INFO"
	.align	4
        /*0000*/ 	.byte	0x02, 0x09, 0x00, 0x00, 0x02, 0x02, 0x01, 0x00, 0x02, 0x05, 0x05, 0x00, 0x03, 0x07, 0x01, 0x01
        /*0010*/ 	.byte	0x02, 0x03, 0x00, 0x00, 0x02, 0x06, 0x01, 0x00, 0x04, 0x0b, 0x08, 0x00, 0x09, 0x00, 0x00, 0x00
        /*0020*/ 	.byte	0x00, 0x00, 0x00, 0x00


//--------------------- .nv.info._Z16__device__Accessv --------------------------
	.section	.nv.info._Z16__device__Accessv,"",@"SHT_CUDA_INFO"
	.sectionflags	@""
	.align	4


	//----- nvinfo : EIATTR_CUDA_API_VERSION
	.align		4
        /*0000*/ 	.byte	0x04, 0x37
        /*0002*/ 	.short	(.L_16 - .L_15)
.L_15:
        /*0004*/ 	.word	0x00000082


	//----- nvinfo : EIATTR_SPARSE_MMA_MASK
	.align		4
.L_16:
        /*0008*/ 	.byte	0x03, 0x50
        /*000a*/ 	.short	0x0000


	//----- nvinfo : EIATTR_MAXREG_COUNT
	.align		4
        /*000c*/ 	.byte	0x03, 0x1b
        /*000e*/ 	.short	0x00ff


	//----- nvinfo : EIATTR_MERCURY_ISA_VERSION
	.align		4
        /*0010*/ 	.byte	0x03, 0x5f
        /*0012*/ 	.short	0x0101


	//----- nvinfo : EIATTR_VRC_CTA_INIT_COUNT
	.align		4
        /*0014*/ 	.byte	0x02, 0x4a
	.zero		1
	.zero		1


	//----- nvinfo : EIATTR_EXIT_INSTR_OFFSETS
	.align		4
        /*0018*/ 	.byte	0x04, 0x1c
        /*001a*/ 	.short	(.L_18 - .L_17)


	//   ....[0]....
.L_17:
        /*001c*/ 	.word	0x00000050


	//----- nvinfo : EIATTR_SW_WAR
	.align		4
.L_18:
        /*0020*/ 	.byte	0x04, 0x36
        /*0022*/ 	.short	(.L_20 - .L_19)
.L_19:
        /*0024*/ 	.word	0x00000008
.L_20:


//--------------------- .nv.info._Z18__constant__Accessv --------------------------
	.section	.nv.info._Z18__constant__Accessv,"",@"SHT_CUDA_INFO"
	.sectionflags	@""
	.align	4


	//----- nvinfo : EIATTR_CUDA_API_VERSION
	.align		4
        /*0000*/ 	.byte	0x04, 0x37
        /*0002*/ 	.short	(.L_22 - .L_21)
.L_21:
        /*0004*/ 	.word	0x00000082


	//----- nvinfo : EIATTR_SPARSE_MMA_MASK
	.align		4
.L_22:
        /*0008*/ 	.byte	0x03, 0x50
        /*000a*/ 	.short	0x0000


	//----- nvinfo : EIATTR_MAXREG_COUNT
	.align		4
        /*000c*/ 	.byte	0x03, 0x1b
        /*000e*/ 	.short	0x00ff


	//----- nvinfo : EIATTR_MERCURY_ISA_VERSION
	.align		4
        /*0010*/ 	.byte	0x03, 0x5f
        /*0012*/ 	.short	0x0101


	//----- nvinfo : EIATTR_VRC_CTA_INIT_COUNT
	.align		4
        /*0014*/ 	.byte	0x02, 0x4a
	.zero		1
	.zero		1


	//----- nvinfo : EIATTR_EXIT_INSTR_OFFSETS
	.align		4
        /*0018*/ 	.byte	0x04, 0x1c
        /*001a*/ 	.short	(.L_24 - .L_23)


	//   ....[0]....
.L_23:
        /*001c*/ 	.word	0x00000010


	//----- nvinfo : EIATTR_SW_WAR
	.align		4
.L_24:
        /*0020*/ 	.byte	0x04, 0x36
        /*0022*/ 	.short	(.L_26 - .L_25)
.L_25:
        /*0024*/ 	.word	0x00000008
.L_26:


//--------------------- .nv.callgraph             --------------------------
	.section	.nv.callgraph,"",@"SHT_CUDA_CALLGRAPH"
	.align	4
	.sectionentsize	8
	.align		4
        /*0000*/ 	.word	0x00000000
	.align		4
        /*0004*/ 	.word	0xffffffff
	.align		4
        /*0008*/ 	.word	0x00000000
	.align		4
        /*000c*/ 	.word	0xfffffffe
	.align		4
        /*0010*/ 	.word	0x00000000
	.align		4
        /*0014*/ 	.word	0xfffffffd
	.align		4
        /*0018*/ 	.word	0x00000000
	.align		4
        /*001c*/ 	.word	0xfffffffc


//--------------------- .nv.constant3             --------------------------
	.section	.nv.constant3,"a",@progbits
	.align	4
.nv.constant3:
	.type		constData,@object
	.size		constData,(.L_0 - constData)
constData:
	.zero		1024
.L_0:


//--------------------- .nv.constant4             --------------------------
	.section	.nv.constant4,"a",@progbits
	.align	8
	.align		8
.nv.constant4:
        /*0000*/ 	.dword	devData
	.align		8
        /*0008*/ 	.dword	devPointer


//--------------------- .text._Z16__device__Accessv --------------------------
	.section	.text._Z16__device__Accessv,"ax",@progbits
	.align	128
        .global         _Z16__device__Accessv
        .type           _Z16__device__Accessv,@function
        .size           _Z16__device__Accessv,(.L_x_2 - _Z16__device__Accessv)
        .other          _Z16__device__Accessv,@"STO_CUDA_ENTRY STV_DEFAULT"
_Z16__device__Accessv:
.text._Z16__device__Accessv:
[----:B------:R-:W-:Y:S08]  /*0000*/  LDC R1, c[0x0][0x37c] ;  /* 0x0000df00ff017b82 */ /* 0x000ff00000000800 */
[----:B------:R-:W0:Y:S01]  /*0010*/  LDC.64 R2, c[0x4][RZ] ;  /* 0x01000000ff027b82 */ /* 0x000e220000000a00 */
[----:B------:R-:W0:Y:S01]  /*0020*/  LDCU.64 UR4, c[0x0][0x358] ;  /* 0x00006b00ff0477ac */ /* 0x000e220008000a00 */
[----:B------:R-:W-:-:S05]  /*0030*/  HFMA2 R5, -RZ, RZ, 4.6015625, 47.375 ;  /* 0x449a51ecff057431 */ /* 0x000fca00000001ff */
[----:B0-----:R-:W-:Y:S01]  /*0040*/  STG.E desc[UR4][R2.64], R5 ;  /* 0x0000000502007986 */ /* 0x001fe2000c101904 */
[----:B------:R-:W-:Y:S05]  /*0050*/  EXIT ;  /* 0x000000000000794d */ /* 0x000fea0003800000 */
.L_x_0:
[----:B------:R-:W-:-:S00]  /*0060*/  BRA `(.L_x_0) ;  /* 0xfffffffc00fc7947 */ /* 0x000fc0000383ffff */
[----:B------:R-:W-:-:S00]  /*0070*/  NOP ;  /* 0x0000000000007918 */ /* 0x000fc00000000000 */
        /* <DEDUP_REMOVED lines=8> */
.L_x_2:


//--------------------- .text._Z18__constant__Accessv --------------------------
	.section	.text._Z18__constant__Accessv,"ax",@progbits
	.align	128
        .global         _Z18__constant__Accessv
        .type           _Z18__constant__Accessv,@function
        .size           _Z18__constant__Accessv,(.L_x_3 - _Z18__constant__Accessv)
        .other          _Z18__constant__Accessv,@"STO_CUDA_ENTRY STV_DEFAULT"
_Z18__constant__Accessv:
.text._Z18__constant__Accessv:
[----:B------:R-:W-:Y:S01]  /*0000*/  LDC R1, c[0x0][0x37c] ;  /* 0x0000df00ff017b82 */ /* 0x000fe20000000800 */
[----:B------:R-:W-:Y:S05]  /*0010*/  EXIT ;  /* 0x000000000000794d */ /* 0x000fea0003800000 */
.L_x_1:
        /* <DEDUP_REMOVED lines=14> */
.L_x_3:


//--------------------- .nv.shared.reserved.0     --------------------------
	.section	.nv.shared.reserved.0,"aw",@nobits
	.weak		__nv_reservedSMEM_offset_0_alias
	.size		__nv_reservedSMEM_offset_0_alias, 0, 64
	.other		__nv_reservedSMEM_offset_0_alias,@"STO_CUDA_RESERVED_SHARED STV_DEFAULT"
__nv_reservedSMEM_offset_0_alias:
	.zero		0
	.zero		64


//--------------------- .nv.global                --------------------------
	.section	.nv.global,"aw",@nobits
	.align	4
.nv.global:
	.type		devData,@object
	.size		devData,(devPointer - devData)
devData:
	.zero		4
	.type		devPointer,@object
	.size		devPointer,(.L_2 - devPointer)
devPointer:
	.zero		4
.L_2:


//--------------------- .nv.constant0._Z16__device__Accessv --------------------------
	.section	.nv.constant0._Z16__device__Accessv,"a",@progbits
	.sectionflags	@""
	.align	4
.nv.constant0._Z16__device__Accessv:
	.zero		896


//--------------------- .nv.constant0._Z18__constant__Accessv --------------------------
	.section	.nv.constant0._Z18__constant__Accessv,"a",@progbits
	.sectionflags	@""
	.align	4
.nv.constant0._Z18__constant__Accessv:
	.zero		896


//--------------------- SYMBOLS --------------------------

	.type		.nv.reservedSmem.offset0,@object
	.size		.nv.reservedSmem.offset0,0x4
